//
// Generated by NVIDIA NVVM Compiler
//
// Compiler Build ID: CL-36424714
// Cuda compilation tools, release 13.0, V13.0.88
// Based on NVVM 20.0.0
//

.version 9.0
.target sm_100
.address_size 64

	// .globl	_Z23transposeDiagonalBlocksPfS_ii
// _ZZ23transposeDiagonalBlocksPfS_iiE4tile has been demoted
// _ZZ24transposeNoBankConflictsPfS_iiE4tile has been demoted
// _ZZ20transposeFineGrainedPfS_iiE5block has been demoted
// _ZZ22transposeCoarseGrainedPfS_iiE5block has been demoted
// _ZZ18transposeCoalescedPfS_iiE4tile has been demoted

.visible .entry _Z23transposeDiagonalBlocksPfS_ii(
	.param .u64 .ptr .align 1 _Z23transposeDiagonalBlocksPfS_ii_param_0,
	.param .u64 .ptr .align 1 _Z23transposeDiagonalBlocksPfS_ii_param_1,
	.param .u32 _Z23transposeDiagonalBlocksPfS_ii_param_2,
	.param .u32 _Z23transposeDiagonalBlocksPfS_ii_param_3
)
{
	.reg .pred 	%p<2>;
	.reg .b32 	%r<39>;
	.reg .b32 	%f<3>;
	.reg .b64 	%rd<9>;
	// demoted variable
	.shared .align 4 .b8 _ZZ23transposeDiagonalBlocksPfS_iiE4tile[4224];
	ld.param.u64 	%rd1, [_Z23transposeDiagonalBlocksPfS_ii_param_0];
	ld.param.u64 	%rd2, [_Z23transposeDiagonalBlocksPfS_ii_param_1];
	ld.param.u32 	%r7, [_Z23transposeDiagonalBlocksPfS_ii_param_2];
	ld.param.u32 	%r8, [_Z23transposeDiagonalBlocksPfS_ii_param_3];
	setp.ne.s32 	%p1, %r7, %r8;
	@%p1 bra 	$L__BB0_2;
	mov.u32 	%r38, %ctaid.x;
	mov.u32 	%r17, %ctaid.y;
	add.s32 	%r18, %r38, %r17;
	mov.u32 	%r19, %nctaid.x;
	rem.u32 	%r37, %r18, %r19;
	bra.uni 	$L__BB0_3;
$L__BB0_2:
	mov.u32 	%r9, %ctaid.y;
	mov.u32 	%r10, %nctaid.x;
	mov.u32 	%r11, %ctaid.x;
	mad.lo.s32 	%r12, %r9, %r10, %r11;
	mov.u32 	%r13, %nctaid.y;
	div.u32 	%r14, %r12, %r13;
	mul.lo.s32 	%r15, %r14, %r13;
	sub.s32 	%r38, %r12, %r15;
	add.s32 	%r16, %r14, %r38;
	rem.u32 	%r37, %r16, %r10;
$L__BB0_3:
	cvta.to.global.u64 	%rd3, %rd1;
	cvta.to.global.u64 	%rd4, %rd2;
	shl.b32 	%r20, %r37, 5;
	mov.u32 	%r21, %tid.x;
	add.s32 	%r22, %r20, %r21;
	shl.b32 	%r23, %r38, 5;
	mov.u32 	%r24, %tid.y;
	add.s32 	%r25, %r23, %r24;
	mad.lo.s32 	%r26, %r25, %r7, %r22;
	mul.wide.s32 	%rd5, %r26, 4;
	add.s64 	%rd6, %rd4, %rd5;
	ld.global.f32 	%f1, [%rd6];
	mov.u32 	%r27, _ZZ23transposeDiagonalBlocksPfS_iiE4tile;
	mad.lo.s32 	%r28, %r24, 132, %r27;
	shl.b32 	%r29, %r21, 2;
	add.s32 	%r30, %r28, %r29;
	st.shared.f32 	[%r30], %f1;
	bar.sync 	0;
	add.s32 	%r31, %r23, %r21;
	add.s32 	%r32, %r20, %r24;
	mad.lo.s32 	%r33, %r32, %r8, %r31;
	mad.lo.s32 	%r34, %r21, 132, %r27;
	shl.b32 	%r35, %r24, 2;
	add.s32 	%r36, %r34, %r35;
	ld.shared.f32 	%f2, [%r36];
	mul.wide.s32 	%rd7, %r33, 4;
	add.s64 	%rd8, %rd3, %rd7;
	st.global.f32 	[%rd8], %f2;
	ret;

}
	// .globl	_Z24transposeNoBankConflictsPfS_ii
.visible .entry _Z24transposeNoBankConflictsPfS_ii(
	.param .u64 .ptr .align 1 _Z24transposeNoBankConflictsPfS_ii_param_0,
	.param .u64 .ptr .align 1 _Z24transposeNoBankConflictsPfS_ii_param_1,
	.param .u32 _Z24transposeNoBankConflictsPfS_ii_param_2,
	.param .u32 _Z24transposeNoBankConflictsPfS_ii_param_3
)
{
	.reg .b32 	%r<22>;
	.reg .b32 	%f<3>;
	.reg .b64 	%rd<9>;
	// demoted variable
	.shared .align 4 .b8 _ZZ24transposeNoBankConflictsPfS_iiE4tile[4224];
	ld.param.u64 	%rd1, [_Z24transposeNoBankConflictsPfS_ii_param_0];
	ld.param.u64 	%rd2, [_Z24transposeNoBankConflictsPfS_ii_param_1];
	cvta.to.global.u64 	%rd3, %rd2;
	cvta.to.global.u64 	%rd4, %rd1;
	mov.u32 	%r1, %ctaid.x;
	shl.b32 	%r2, %r1, 5;
	mov.u32 	%r3, %tid.x;
	add.s32 	%r4, %r2, %r3;
	mov.u32 	%r5, %ctaid.y;
	shl.b32 	%r6, %r5, 5;
	mov.u32 	%r7, %tid.y;
	add.s32 	%r8, %r6, %r7;
	mov.u32 	%r9, %nctaid.x;
	shl.b32 	%r10, %r9, 5;
	mad.lo.s32 	%r11, %r8, %r10, %r4;
	mul.wide.s32 	%rd5, %r11, 4;
	add.s64 	%rd6, %rd3, %rd5;
	ld.global.f32 	%f1, [%rd6];
	mov.u32 	%r12, _ZZ24transposeNoBankConflictsPfS_iiE4tile;
	mad.lo.s32 	%r13, %r7, 132, %r12;
	shl.b32 	%r14, %r3, 2;
	add.s32 	%r15, %r13, %r14;
	st.shared.f32 	[%r15], %f1;
	bar.sync 	0;
	add.s32 	%r16, %r6, %r3;
	add.s32 	%r17, %r2, %r7;
	mad.lo.s32 	%r18, %r3, 132, %r12;
	shl.b32 	%r19, %r7, 2;
	add.s32 	%r20, %r18, %r19;
	ld.shared.f32 	%f2, [%r20];
	mad.lo.s32 	%r21, %r17, %r10, %r16;
	mul.wide.s32 	%rd7, %r21, 4;
	add.s64 	%rd8, %rd4, %rd7;
	st.global.f32 	[%rd8], %f2;
	ret;

}
	// .globl	_Z20transposeFineGrainedPfS_ii
.visible .entry _Z20transposeFineGrainedPfS_ii(
	.param .u64 .ptr .align 1 _Z20transposeFineGrainedPfS_ii_param_0,
	.param .u64 .ptr .align 1 _Z20transposeFineGrainedPfS_ii_param_1,
	.param .u32 _Z20transposeFineGrainedPfS_ii_param_2,
	.param .u32 _Z20transposeFineGrainedPfS_ii_param_3
)
{
	.reg .b32 	%r<18>;
	.reg .b32 	%f<3>;
	.reg .b64 	%rd<8>;
	// demoted variable
	.shared .align 4 .b8 _ZZ20transposeFineGrainedPfS_iiE5block[4224];
	ld.param.u64 	%rd1, [_Z20transposeFineGrainedPfS_ii_param_0];
	ld.param.u64 	%rd2, [_Z20transposeFineGrainedPfS_ii_param_1];
	ld.param.u32 	%r1, [_Z20transposeFineGrainedPfS_ii_param_2];
	cvta.to.global.u64 	%rd3, %rd2;
	cvta.to.global.u64 	%rd4, %rd1;
	mov.u32 	%r2, %ctaid.x;
	shl.b32 	%r3, %r2, 5;
	mov.u32 	%r4, %tid.x;
	add.s32 	%r5, %r3, %r4;
	mov.u32 	%r6, %ctaid.y;
	shl.b32 	%r7, %r6, 5;
	mov.u32 	%r8, %tid.y;
	add.s32 	%r9, %r7, %r8;
	mad.lo.s32 	%r10, %r1, %r9, %r5;
	mul.wide.s32 	%rd5, %r10, 4;
	add.s64 	%rd6, %rd3, %rd5;
	ld.global.f32 	%f1, [%rd6];
	mov.u32 	%r11, _ZZ20transposeFineGrainedPfS_iiE5block;
	mad.lo.s32 	%r12, %r8, 132, %r11;
	shl.b32 	%r13, %r4, 2;
	add.s32 	%r14, %r12, %r13;
	st.shared.f32 	[%r14], %f1;
	bar.sync 	0;
	mad.lo.s32 	%r15, %r4, 132, %r11;
	shl.b32 	%r16, %r8, 2;
	add.s32 	%r17, %r15, %r16;
	ld.shared.f32 	%f2, [%r17];
	add.s64 	%rd7, %rd4, %rd5;
	st.global.f32 	[%rd7], %f2;
	ret;

}
	// .globl	_Z22transposeCoarseGrainedPfS_ii
.visible .entry _Z22transposeCoarseGrainedPfS_ii(
	.param .u64 .ptr .align 1 _Z22transposeCoarseGrainedPfS_ii_param_0,
	.param .u64 .ptr .align 1 _Z22transposeCoarseGrainedPfS_ii_param_1,
	.param .u32 _Z22transposeCoarseGrainedPfS_ii_param_2,
	.param .u32 _Z22transposeCoarseGrainedPfS_ii_param_3
)
{
	.reg .b32 	%r<19>;
	.reg .b32 	%f<3>;
	.reg .b64 	%rd<9>;
	// demoted variable
	.shared .align 4 .b8 _ZZ22transposeCoarseGrainedPfS_iiE5block[4224];
	ld.param.u64 	%rd1, [_Z22transposeCoarseGrainedPfS_ii_param_0];
	ld.param.u64 	%rd2, [_Z22transposeCoarseGrainedPfS_ii_param_1];
	ld.param.u32 	%r1, [_Z22transposeCoarseGrainedPfS_ii_param_2];
	ld.param.u32 	%r2, [_Z22transposeCoarseGrainedPfS_ii_param_3];
	cvta.to.global.u64 	%rd3, %rd2;
	cvta.to.global.u64 	%rd4, %rd1;
	mov.u32 	%r3, %ctaid.x;
	shl.b32 	%r4, %r3, 5;
	mov.u32 	%r5, %tid.x;
	add.s32 	%r6, %r4, %r5;
	mov.u32 	%r7, %ctaid.y;
	shl.b32 	%r8, %r7, 5;
	mov.u32 	%r9, %tid.y;
	add.s32 	%r10, %r8, %r9;
	mad.lo.s32 	%r11, %r1, %r10, %r6;
	mul.wide.s32 	%rd5, %r11, 4;
	add.s64 	%rd6, %rd3, %rd5;
	ld.global.f32 	%f1, [%rd6];
	mov.u32 	%r12, _ZZ22transposeCoarseGrainedPfS_iiE5block;
	mad.lo.s32 	%r13, %r9, 132, %r12;
	shl.b32 	%r14, %r5, 2;
	add.s32 	%r15, %r13, %r14;
	st.shared.f32 	[%r15], %f1;
	bar.sync 	0;
	add.s32 	%r16, %r8, %r5;
	add.s32 	%r17, %r4, %r9;
	mad.lo.s32 	%r18, %r2, %r17, %r16;
	ld.shared.f32 	%f2, [%r15];
	mul.wide.s32 	%rd7, %r18, 4;
	add.s64 	%rd8, %rd4, %rd7;
	st.global.f32 	[%rd8], %f2;
	ret;

}
	// .globl	_Z18transposeCoalescedPfS_ii
.visible .entry _Z18transposeCoalescedPfS_ii(
	.param .u64 .ptr .align 1 _Z18transposeCoalescedPfS_ii_param_0,
	.param .u64 .ptr .align 1 _Z18transposeCoalescedPfS_ii_param_1,
	.param .u32 _Z18transposeCoalescedPfS_ii_param_2,
	.param .u32 _Z18transposeCoalescedPfS_ii_param_3
)
{
	.reg .b32 	%r<24>;
	.reg .b32 	%f<3>;
	.reg .b64 	%rd<9>;
	// demoted variable
	.shared .align 4 .b8 _ZZ18transposeCoalescedPfS_iiE4tile[4096];
	ld.param.u64 	%rd1, [_Z18transposeCoalescedPfS_ii_param_0];
	ld.param.u64 	%rd2, [_Z18transposeCoalescedPfS_ii_param_1];
	cvta.to.global.u64 	%rd3, %rd2;
	cvta.to.global.u64 	%rd4, %rd1;
	mov.u32 	%r1, %ctaid.x;
	shl.b32 	%r2, %r1, 5;
	mov.u32 	%r3, %tid.x;
	add.s32 	%r4, %r2, %r3;
	mov.u32 	%r5, %ctaid.y;
	shl.b32 	%r6, %r5, 5;
	mov.u32 	%r7, %tid.y;
	add.s32 	%r8, %r6, %r7;
	mov.u32 	%r9, %nctaid.x;
	shl.b32 	%r10, %r9, 5;
	mad.lo.s32 	%r11, %r8, %r10, %r4;
	mul.wide.s32 	%rd5, %r11, 4;
	add.s64 	%rd6, %rd3, %rd5;
	ld.global.f32 	%f1, [%rd6];
	shl.b32 	%r12, %r7, 7;
	mov.u32 	%r13, _ZZ18transposeCoalescedPfS_iiE4tile;
	add.s32 	%r14, %r13, %r12;
	shl.b32 	%r15, %r3, 2;
	add.s32 	%r16, %r14, %r15;
	st.shared.f32 	[%r16], %f1;
	bar.sync 	0;
	add.s32 	%r17, %r6, %r3;
	add.s32 	%r18, %r2, %r7;
	shl.b32 	%r19, %r3, 7;
	add.s32 	%r20, %r13, %r19;
	shl.b32 	%r21, %r7, 2;
	add.s32 	%r22, %r20, %r21;
	ld.shared.f32 	%f2, [%r22];
	mad.lo.s32 	%r23, %r18, %r10, %r17;
	mul.wide.s32 	%rd7, %r23, 4;
	add.s64 	%rd8, %rd4, %rd7;
	st.global.f32 	[%rd8], %f2;
	ret;

}


// ===== COMPILED SASS (sm_100) =====

	.target	sm_100

	.elftype	@"ET_EXEC"


//--------------------- .note.nv.tkinfo           --------------------------
	.section	.note.nv.tkinfo,"",@"SHT_NOTE"
	.sectionflags	@"SHF_NOTE_NV_TKINFO"
	.tkinfo
        /*0018*/ 	.word	0x00000002
        /*0030*/ 	.string	""
        /*0030*/ 	.string	"ptxas"
        /*0030*/ 	.string	"Cuda compilation tools, release 13.0, V13.0.88"
        /*0030*/ 	.string	"Build cuda_13.0.r13.0/compiler.36424714_0"
        /*0030*/ 	.string	"-arch sm_100 -m 64 "



//--------------------- .note.nv.cuinfo           --------------------------
	.section	.note.nv.cuinfo,"",@"SHT_NOTE"
	.sectionflags	@"SHF_NOTE_NV_CUINFO"
        /*0018*/ 	.short	0x0002
        /*001a*/ 	.short	0x0064
        /*001c*/ 	.short	0x0082
	.zero		2


//--------------------- .nv.info                  --------------------------
	.section	.nv.info,"",@"SHT_CUDA_INFO"
	.align	4


	//----- nvinfo : EIATTR_REGCOUNT
	.align		4
        /*0000*/ 	.byte	0x04, 0x2f
        /*0002*/ 	.short	(.L_1 - .L_0)
	.align		4
.L_0:
        /*0004*/ 	.word	index@(_Z23transposeDiagonalBlocksPfS_ii)
        /*0008*/ 	.word	0x00000010


	//----- nvinfo : EIATTR_FRAME_SIZE
	.align		4
.L_1:
        /*000c*/ 	.byte	0x04, 0x11
        /*000e*/ 	.short	(.L_3 - .L_2)
	.align		4
.L_2:
        /*0010*/ 	.word	index@(_Z23transposeDiagonalBlocksPfS_ii)
        /*0014*/ 	.word	0x00000000


	//----- nvinfo : EIATTR_REGCOUNT
	.align		4
.L_3:
        /*0018*/ 	.byte	0x04, 0x2f
        /*001a*/ 	.short	(.L_5 - .L_4)
	.align		4
.L_4:
        /*001c*/ 	.word	index@(_Z24transposeNoBankConflictsPfS_ii)
        /*0020*/ 	.word	0x0000000e


	//----- nvinfo : EIATTR_FRAME_SIZE
	.align		4
.L_5:
        /*0024*/ 	.byte	0x04, 0x11
        /*0026*/ 	.short	(.L_7 - .L_6)
	.align		4
.L_6:
        /*0028*/ 	.word	index@(_Z24transposeNoBankConflictsPfS_ii)
        /*002c*/ 	.word	0x00000000


	//----- nvinfo : EIATTR_REGCOUNT
	.align		4
.L_7:
        /*0030*/ 	.byte	0x04, 0x2f
        /*0032*/ 	.short	(.L_9 - .L_8)
	.align		4
.L_8:
        /*0034*/ 	.word	index@(_Z20transposeFineGrainedPfS_ii)
        /*0038*/ 	.word	0x0000000e


	//----- nvinfo : EIATTR_FRAME_SIZE
	.align		4
.L_9:
        /*003c*/ 	.byte	0x04, 0x11
        /*003e*/ 	.short	(.L_11 - .L_10)
	.align		4
.L_10:
        /*0040*/ 	.word	index@(_Z20transposeFineGrainedPfS_ii)
        /*0044*/ 	.word	0x00000000


	//----- nvinfo : EIATTR_REGCOUNT
	.align		4
.L_11:
        /*0048*/ 	.byte	0x04, 0x2f
        /*004a*/ 	.short	(.L_13 - .L_12)
	.align		4
.L_12:
        /*004c*/ 	.word	index@(_Z22transposeCoarseGrainedPfS_ii)
        /*0050*/ 	.word	0x00000010


	//----- nvinfo : EIATTR_FRAME_SIZE
	.align		4
.L_13:
        /*0054*/ 	.byte	0x04, 0x11
        /*0056*/ 	.short	(.L_15 - .L_14)
	.align		4
.L_14:
        /*0058*/ 	.word	index@(_Z22transposeCoarseGrainedPfS_ii)
        /*005c*/ 	.word	0x00000000


	//----- nvinfo : EIATTR_REGCOUNT
	.align		4
.L_15:
        /*0060*/ 	.byte	0x04, 0x2f
        /*0062*/ 	.short	(.L_17 - .L_16)
	.align		4
.L_16:
        /*0064*/ 	.word	index@(_Z18transposeCoalescedPfS_ii)
        /*0068*/ 	.word	0x0000000e


	//----- nvinfo : EIATTR_FRAME_SIZE
	.align		4
.L_17:
        /*006c*/ 	.byte	0x04, 0x11
        /*006e*/ 	.short	(.L_19 - .L_18)
	.align		4
.L_18:
        /*0070*/ 	.word	index@(_Z18transposeCoalescedPfS_ii)
        /*0074*/ 	.word	0x00000000


	//----- nvinfo : EIATTR_MIN_STACK_SIZE
	.align		4
.L_19:
        /*0078*/ 	.byte	0x04, 0x12
        /*007a*/ 	.short	(.L_21 - .L_20)
	.align		4
.L_20:
        /*007c*/ 	.word	index@(_Z18transposeCoalescedPfS_ii)
        /*0080*/ 	.word	0x00000000


	//----- nvinfo : EIATTR_MIN_STACK_SIZE
	.align		4
.L_21:
        /*0084*/ 	.byte	0x04, 0x12
        /*0086*/ 	.short	(.L_23 - .L_22)
	.align		4
.L_22:
        /*0088*/ 	.word	index@(_Z22transposeCoarseGrainedPfS_ii)
        /*008c*/ 	.word	0x00000000


	//----- nvinfo : EIATTR_MIN_STACK_SIZE
	.align		4
.L_23:
        /*0090*/ 	.byte	0x04, 0x12
        /*0092*/ 	.short	(.L_25 - .L_24)
	.align		4
.L_24:
        /*0094*/ 	.word	index@(_Z20transposeFineGrainedPfS_ii)
        /*0098*/ 	.word	0x00000000


	//----- nvinfo : EIATTR_MIN_STACK_SIZE
	.align		4
.L_25:
        /*009c*/ 	.byte	0x04, 0x12
        /*009e*/ 	.short	(.L_27 - .L_26)
	.align		4
.L_26:
        /*00a0*/ 	.word	index@(_Z24transposeNoBankConflictsPfS_ii)
        /*00a4*/ 	.word	0x00000000


	//----- nvinfo : EIATTR_MIN_STACK_SIZE
	.align		4
.L_27:
        /*00a8*/ 	.byte	0x04, 0x12
        /*00aa*/ 	.short	(.L_29 - .L_28)
	.align		4
.L_28:
        /*00ac*/ 	.word	index@(_Z23transposeDiagonalBlocksPfS_ii)
        /*00b0*/ 	.word	0x00000000
.L_29:


//--------------------- .nv.compat                --------------------------
	.section	.nv.compat,"",@"SHT_CUDA_COMPAT_INFO"
	.align	4
        /*0000*/ 	.byte	0x02, 0x09, 0x00, 0x00, 0x02, 0x02, 0x01, 0x00, 0x02, 0x05, 0x05, 0x00, 0x03, 0x07, 0x01, 0x01
        /*0010*/ 	.byte	0x02, 0x03, 0x00, 0x00, 0x02, 0x06, 0x01, 0x00, 0x04, 0x0b, 0x08, 0x00, 0x09, 0x00, 0x00, 0x00
        /*0020*/ 	.byte	0x00, 0x00, 0x00, 0x00


//--------------------- .nv.info._Z18transposeCoalescedPfS_ii --------------------------
	.section	.nv.info._Z18transposeCoalescedPfS_ii,"",@"SHT_CUDA_INFO"
	.sectionflags	@""
	.align	4


	//----- nvinfo : EIATTR_CUDA_API_VERSION
	.align		4
        /*0000*/ 	.byte	0x04, 0x37
        /*0002*/ 	.short	(.L_31 - .L_30)
.L_30:
        /*0004*/ 	.word	0x00000082


	//----- nvinfo : EIATTR_KPARAM_INFO
	.align		4
.L_31:
        /*0008*/ 	.byte	0x04, 0x17
        /*000a*/ 	.short	(.L_33 - .L_32)
.L_32:
        /*000c*/ 	.word	0x00000000
        /*0010*/ 	.short	0x0003
        /*0012*/ 	.short	0x0014
        /*0014*/ 	.byte	0x00, 0xf0, 0x11, 0x00


	//----- nvinfo : EIATTR_KPARAM_INFO
	.align		4
.L_33:
        /*0018*/ 	.byte	0x04, 0x17
        /*001a*/ 	.short	(.L_35 - .L_34)
.L_34:
        /*001c*/ 	.word	0x00000000
        /*0020*/ 	.short	0x0002
        /*0022*/ 	.short	0x0010
        /*0024*/ 	.byte	0x00, 0xf0, 0x11, 0x00


	//----- nvinfo : EIATTR_KPARAM_INFO
	.align		4
.L_35:
        /*0028*/ 	.byte	0x04, 0x17
        /*002a*/ 	.short	(.L_37 - .L_36)
.L_36:
        /*002c*/ 	.word	0x00000000
        /*0030*/ 	.short	0x0001
        /*0032*/ 	.short	0x0008
        /*0034*/ 	.byte	0x00, 0xf5, 0x21, 0x00


	//----- nvinfo : EIATTR_KPARAM_INFO
	.align		4
.L_37:
        /*0038*/ 	.byte	0x04, 0x17
        /*003a*/ 	.short	(.L_39 - .L_38)
.L_38:
        /*003c*/ 	.word	0x00000000
        /*0040*/ 	.short	0x0000
        /*0042*/ 	.short	0x0000
        /*0044*/ 	.byte	0x00, 0xf5, 0x21, 0x00


	//----- nvinfo : EIATTR_SPARSE_MMA_MASK
	.align		4
.L_39:
        /*0048*/ 	.byte	0x03, 0x50
        /*004a*/ 	.short	0x0000


	//----- nvinfo : EIATTR_MAXREG_COUNT
	.align		4
        /*004c*/ 	.byte	0x03, 0x1b
        /*004e*/ 	.short	0x00ff


	//----- nvinfo : EIATTR_NUM_BARRIERS
	.align		4
        /*0050*/ 	.byte	0x02, 0x4c
        /*0052*/ 	.byte	0x01
	.zero		1


	//----- nvinfo : EIATTR_MERCURY_ISA_VERSION
	.align		4
        /*0054*/ 	.byte	0x03, 0x5f
        /*0056*/ 	.short	0x0101


	//----- nvinfo : EIATTR_VRC_CTA_INIT_COUNT
	.align		4
        /*0058*/ 	.byte	0x02, 0x4a
	.zero		1
	.zero		1


	//----- nvinfo : EIATTR_EXIT_INSTR_OFFSETS
	.align		4
        /*005c*/ 	.byte	0x04, 0x1c
        /*005e*/ 	.short	(.L_41 - .L_40)


	//   ....[0]....
.L_40:
        /*0060*/ 	.word	0x000001e0


	//----- nvinfo : EIATTR_CBANK_PARAM_SIZE
	.align		4
.L_41:
        /*0064*/ 	.byte	0x03, 0x19
        /*0066*/ 	.short	0x0018


	//----- nvinfo : EIATTR_PARAM_CBANK
	.align		4
        /*0068*/ 	.byte	0x04, 0x0a
        /*006a*/ 	.short	(.L_43 - .L_42)
	.align		4
.L_42:
        /*006c*/ 	.word	index@(.nv.constant0._Z18transposeCoalescedPfS_ii)
        /*0070*/ 	.short	0x0380
        /*0072*/ 	.short	0x0018


	//----- nvinfo : EIATTR_SW_WAR
	.align		4
.L_43:
        /*0074*/ 	.byte	0x04, 0x36
        /*0076*/ 	.short	(.L_45 - .L_44)
.L_44:
        /*0078*/ 	.word	0x00000008
.L_45:


//--------------------- .nv.info._Z22transposeCoarseGrainedPfS_ii --------------------------
	.section	.nv.info._Z22transposeCoarseGrainedPfS_ii,"",@"SHT_CUDA_INFO"
	.sectionflags	@""
	.align	4


	//----- nvinfo : EIATTR_CUDA_API_VERSION
	.align		4
        /*0000*/ 	.byte	0x04, 0x37
        /*0002*/ 	.short	(.L_47 - .L_46)
.L_46:
        /*0004*/ 	.word	0x00000082


	//----- nvinfo : EIATTR_KPARAM_INFO
	.align		4
.L_47:
        /*0008*/ 	.byte	0x04, 0x17
        /*000a*/ 	.short	(.L_49 - .L_48)
.L_48:
        /*000c*/ 	.word	0x00000000
        /*0010*/ 	.short	0x0003
        /*0012*/ 	.short	0x0014
        /*0014*/ 	.byte	0x00, 0xf0, 0x11, 0x00


	//----- nvinfo : EIATTR_KPARAM_INFO
	.align		4
.L_49:
        /*0018*/ 	.byte	0x04, 0x17
        /*001a*/ 	.short	(.L_51 - .L_50)
.L_50:
        /*001c*/ 	.word	0x00000000
        /*0020*/ 	.short	0x0002
        /*0022*/ 	.short	0x0010
        /*0024*/ 	.byte	0x00, 0xf0, 0x11, 0x00


	//----- nvinfo : EIATTR_KPARAM_INFO
	.align		4
.L_51:
        /*0028*/ 	.byte	0x04, 0x17
        /*002a*/ 	.short	(.L_53 - .L_52)
.L_52:
        /*002c*/ 	.word	0x00000000
        /*0030*/ 	.short	0x0001
        /*0032*/ 	.short	0x0008
        /*0034*/ 	.byte	0x00, 0xf5, 0x21, 0x00


	//----- nvinfo : EIATTR_KPARAM_INFO
	.align		4
.L_53:
        /*0038*/ 	.byte	0x04, 0x17
        /*003a*/ 	.short	(.L_55 - .L_54)
.L_54:
        /*003c*/ 	.word	0x00000000
        /*0040*/ 	.short	0x0000
        /*0042*/ 	.short	0x0000
        /*0044*/ 	.byte	0x00, 0xf5, 0x21, 0x00


	//----- nvinfo : EIATTR_SPARSE_MMA_MASK
	.align		4
.L_55:
        /*0048*/ 	.byte	0x03, 0x50
        /*004a*/ 	.short	0x0000


	//----- nvinfo : EIATTR_MAXREG_COUNT
	.align		4
        /*004c*/ 	.byte	0x03, 0x1b
        /*004e*/ 	.short	0x00ff


	//----- nvinfo : EIATTR_NUM_BARRIERS
	.align		4
        /*0050*/ 	.byte	0x02, 0x4c
        /*0052*/ 	.byte	0x01
	.zero		1


	//----- nvinfo : EIATTR_MERCURY_ISA_VERSION
	.align		4
        /*0054*/ 	.byte	0x03, 0x5f
        /*0056*/ 	.short	0x0101


	//----- nvinfo : EIATTR_VRC_CTA_INIT_COUNT
	.align		4
        /*0058*/ 	.byte	0x02, 0x4a
	.zero		1
	.zero		1


	//----- nvinfo : EIATTR_EXIT_INSTR_OFFSETS
	.align		4
        /*005c*/ 	.byte	0x04, 0x1c
        /*005e*/ 	.short	(.L_57 - .L_56)


	//   ....[0]....
.L_56:
        /*0060*/ 	.word	0x000001c0


	//----- nvinfo : EIATTR_CBANK_PARAM_SIZE
	.align		4
.L_57:
        /*0064*/ 	.byte	0x03, 0x19
        /*0066*/ 	.short	0x0018


	//----- nvinfo : EIATTR_PARAM_CBANK
	.align		4
        /*0068*/ 	.byte	0x04, 0x0a
        /*006a*/ 	.short	(.L_59 - .L_58)
	.align		4
.L_58:
        /*006c*/ 	.word	index@(.nv.constant0._Z22transposeCoarseGrainedPfS_ii)
        /*0070*/ 	.short	0x0380
        /*0072*/ 	.short	0x0018


	//----- nvinfo : EIATTR_SW_WAR
	.align		4
.L_59:
        /*0074*/ 	.byte	0x04, 0x36
        /*0076*/ 	.short	(.L_61 - .L_60)
.L_60:
        /*0078*/ 	.word	0x00000008
.L_61:


//--------------------- .nv.info._Z20transposeFineGrainedPfS_ii --------------------------
	.section	.nv.info._Z20transposeFineGrainedPfS_ii,"",@"SHT_CUDA_INFO"
	.sectionflags	@""
	.align	4


	//----- nvinfo : EIATTR_CUDA_API_VERSION
	.align		4
        /*0000*/ 	.byte	0x04, 0x37
        /*0002*/ 	.short	(.L_63 - .L_62)
.L_62:
        /*0004*/ 	.word	0x00000082


	//----- nvinfo : EIATTR_KPARAM_INFO
	.align		4
.L_63:
        /*0008*/ 	.byte	0x04, 0x17
        /*000a*/ 	.short	(.L_65 - .L_64)
.L_64:
        /*000c*/ 	.word	0x00000000
        /*0010*/ 	.short	0x0003
        /*0012*/ 	.short	0x0014
        /*0014*/ 	.byte	0x00, 0xf0, 0x11, 0x00


	//----- nvinfo : EIATTR_KPARAM_INFO
	.align		4
.L_65:
        /*0018*/ 	.byte	0x04, 0x17
        /*001a*/ 	.short	(.L_67 - .L_66)
.L_66:
        /*001c*/ 	.word	0x00000000
        /*0020*/ 	.short	0x0002
        /*0022*/ 	.short	0x0010
        /*0024*/ 	.byte	0x00, 0xf0, 0x11, 0x00


	//----- nvinfo : EIATTR_KPARAM_INFO
	.align		4
.L_67:
        /*0028*/ 	.byte	0x04, 0x17
        /*002a*/ 	.short	(.L_69 - .L_68)
.L_68:
        /*002c*/ 	.word	0x00000000
        /*0030*/ 	.short	0x0001
        /*0032*/ 	.short	0x0008
        /*0034*/ 	.byte	0x00, 0xf5, 0x21, 0x00


	//----- nvinfo : EIATTR_KPARAM_INFO
	.align		4
.L_69:
        /*0038*/ 	.byte	0x04, 0x17
        /*003a*/ 	.short	(.L_71 - .L_70)
.L_70:
        /*003c*/ 	.word	0x00000000
        /*0040*/ 	.short	0x0000
        /*0042*/ 	.short	0x0000
        /*0044*/ 	.byte	0x00, 0xf5, 0x21, 0x00


	//----- nvinfo : EIATTR_SPARSE_MMA_MASK
	.align		4
.L_71:
        /*0048*/ 	.byte	0x03, 0x50
        /*004a*/ 	.short	0x0000


	//----- nvinfo : EIATTR_MAXREG_COUNT
	.align		4
        /*004c*/ 	.byte	0x03, 0x1b
        /*004e*/ 	.short	0x00ff


	//----- nvinfo : EIATTR_NUM_BARRIERS
	.align		4
        /*0050*/ 	.byte	0x02, 0x4c
        /*0052*/ 	.byte	0x01
	.zero		1


	//----- nvinfo : EIATTR_MERCURY_ISA_VERSION
	.align		4
        /*0054*/ 	.byte	0x03, 0x5f
        /*0056*/ 	.short	0x0101


	//----- nvinfo : EIATTR_VRC_CTA_INIT_COUNT
	.align		4
        /*0058*/ 	.byte	0x02, 0x4a
	.zero		1
	.zero		1


	//----- nvinfo : EIATTR_EXIT_INSTR_OFFSETS
	.align		4
        /*005c*/ 	.byte	0x04, 0x1c
        /*005e*/ 	.short	(.L_73 - .L_72)


	//   ....[0]....
.L_72:
        /*0060*/ 	.word	0x000001a0


	//----- nvinfo : EIATTR_CBANK_PARAM_SIZE
	.align		4
.L_73:
        /*0064*/ 	.byte	0x03, 0x19
        /*0066*/ 	.short	0x0018


	//----- nvinfo : EIATTR_PARAM_CBANK
	.align		4
        /*0068*/ 	.byte	0x04, 0x0a
        /*006a*/ 	.short	(.L_75 - .L_74)
	.align		4
.L_74:
        /*006c*/ 	.word	index@(.nv.constant0._Z20transposeFineGrainedPfS_ii)
        /*0070*/ 	.short	0x0380
        /*0072*/ 	.short	0x0018


	//----- nvinfo : EIATTR_SW_WAR
	.align		4
.L_75:
        /*0074*/ 	.byte	0x04, 0x36
        /*0076*/ 	.short	(.L_77 - .L_76)
.L_76:
        /*0078*/ 	.word	0x00000008
.L_77:


//--------------------- .nv.info._Z24transposeNoBankConflictsPfS_ii --------------------------
	.section	.nv.info._Z24transposeNoBankConflictsPfS_ii,"",@"SHT_CUDA_INFO"
	.sectionflags	@""
	.align	4


	//----- nvinfo : EIATTR_CUDA_API_VERSION
	.align		4
        /*0000*/ 	.byte	0x04, 0x37
        /*0002*/ 	.short	(.L_79 - .L_78)
.L_78:
        /*0004*/ 	.word	0x00000082


	//----- nvinfo : EIATTR_KPARAM_INFO
	.align		4
.L_79:
        /*0008*/ 	.byte	0x04, 0x17
        /*000a*/ 	.short	(.L_81 - .L_80)
.L_80:
        /*000c*/ 	.word	0x00000000
        /*0010*/ 	.short	0x0003
        /*0012*/ 	.short	0x0014
        /*0014*/ 	.byte	0x00, 0xf0, 0x11, 0x00


	//----- nvinfo : EIATTR_KPARAM_INFO
	.align		4
.L_81:
        /*0018*/ 	.byte	0x04, 0x17
        /*001a*/ 	.short	(.L_83 - .L_82)
.L_82:
        /*001c*/ 	.word	0x00000000
        /*0020*/ 	.short	0x0002
        /*0022*/ 	.short	0x0010
        /*0024*/ 	.byte	0x00, 0xf0, 0x11, 0x00


	//----- nvinfo : EIATTR_KPARAM_INFO
	.align		4
.L_83:
        /*0028*/ 	.byte	0x04, 0x17
        /*002a*/ 	.short	(.L_85 - .L_84)
.L_84:
        /*002c*/ 	.word	0x00000000
        /*0030*/ 	.short	0x0001
        /*0032*/ 	.short	0x0008
        /*0034*/ 	.byte	0x00, 0xf5, 0x21, 0x00


	//----- nvinfo : EIATTR_KPARAM_INFO
	.align		4
.L_85:
        /*0038*/ 	.byte	0x04, 0x17
        /*003a*/ 	.short	(.L_87 - .L_86)
.L_86:
        /*003c*/ 	.word	0x00000000
        /*0040*/ 	.short	0x0000
        /*0042*/ 	.short	0x0000
        /*0044*/ 	.byte	0x00, 0xf5, 0x21, 0x00


	//----- nvinfo : EIATTR_SPARSE_MMA_MASK
	.align		4
.L_87:
        /*0048*/ 	.byte	0x03, 0x50
        /*004a*/ 	.short	0x0000


	//----- nvinfo : EIATTR_MAXREG_COUNT
	.align		4
        /*004c*/ 	.byte	0x03, 0x1b
        /*004e*/ 	.short	0x00ff


	//----- nvinfo : EIATTR_NUM_BARRIERS
	.align		4
        /*0050*/ 	.byte	0x02, 0x4c
        /*0052*/ 	.byte	0x01
	.zero		1


	//----- nvinfo : EIATTR_MERCURY_ISA_VERSION
	.align		4
        /*0054*/ 	.byte	0x03, 0x5f
        /*0056*/ 	.short	0x0101


	//----- nvinfo : EIATTR_VRC_CTA_INIT_COUNT
	.align		4
        /*0058*/ 	.byte	0x02, 0x4a
	.zero		1
	.zero		1


	//----- nvinfo : EIATTR_EXIT_INSTR_OFFSETS
	.align		4
        /*005c*/ 	.byte	0x04, 0x1c
        /*005e*/ 	.short	(.L_89 - .L_88)


	//   ....[0]....
.L_88:
        /*0060*/ 	.word	0x000001e0


	//----- nvinfo : EIATTR_CBANK_PARAM_SIZE
	.align		4
.L_89:
        /*0064*/ 	.byte	0x03, 0x19
        /*0066*/ 	.short	0x0018


	//----- nvinfo : EIATTR_PARAM_CBANK
	.align		4
        /*0068*/ 	.byte	0x04, 0x0a
        /*006a*/ 	.short	(.L_91 - .L_90)
	.align		4
.L_90:
        /*006c*/ 	.word	index@(.nv.constant0._Z24transposeNoBankConflictsPfS_ii)
        /*0070*/ 	.short	0x0380
        /*0072*/ 	.short	0x0018


	//----- nvinfo : EIATTR_SW_WAR
	.align		4
.L_91:
        /*0074*/ 	.byte	0x04, 0x36
        /*0076*/ 	.short	(.L_93 - .L_92)
.L_92:
        /*0078*/ 	.word	0x00000008
.L_93:


//--------------------- .nv.info._Z23transposeDiagonalBlocksPfS_ii --------------------------
	.section	.nv.info._Z23transposeDiagonalBlocksPfS_ii,"",@"SHT_CUDA_INFO"
	.sectionflags	@""
	.align	4


	//----- nvinfo : EIATTR_CUDA_API_VERSION
	.align		4
        /*0000*/ 	.byte	0x04, 0x37
        /*0002*/ 	.short	(.L_95 - .L_94)
.L_94:
        /*0004*/ 	.word	0x00000082


	//----- nvinfo : EIATTR_KPARAM_INFO
	.align		4
.L_95:
        /*0008*/ 	.byte	0x04, 0x17
        /*000a*/ 	.short	(.L_97 - .L_96)
.L_96:
        /*000c*/ 	.word	0x00000000
        /*0010*/ 	.short	0x0003
        /*0012*/ 	.short	0x0014
        /*0014*/ 	.byte	0x00, 0xf0, 0x11, 0x00


	//----- nvinfo : EIATTR_KPARAM_INFO
	.align		4
.L_97:
        /*0018*/ 	.byte	0x04, 0x17
        /*001a*/ 	.short	(.L_99 - .L_98)
.L_98:
        /*001c*/ 	.word	0x00000000
        /*0020*/ 	.short	0x0002
        /*0022*/ 	.short	0x0010
        /*0024*/ 	.byte	0x00, 0xf0, 0x11, 0x00


	//----- nvinfo : EIATTR_KPARAM_INFO
	.align		4
.L_99:
        /*0028*/ 	.byte	0x04, 0x17
        /*002a*/ 	.short	(.L_101 - .L_100)
.L_100:
        /*002c*/ 	.word	0x00000000
        /*0030*/ 	.short	0x0001
        /*0032*/ 	.short	0x0008
        /*0034*/ 	.byte	0x00, 0xf5, 0x21, 0x00


	//----- nvinfo : EIATTR_KPARAM_INFO
	.align		4
.L_101:
        /*0038*/ 	.byte	0x04, 0x17
        /*003a*/ 	.short	(.L_103 - .L_102)
.L_102:
        /*003c*/ 	.word	0x00000000
        /*0040*/ 	.short	0x0000
        /*0042*/ 	.short	0x0000
        /*0044*/ 	.byte	0x00, 0xf5, 0x21, 0x00


	//----- nvinfo : EIATTR_SPARSE_MMA_MASK
	.align		4
.L_103:
        /*0048*/ 	.byte	0x03, 0x50
        /*004a*/ 	.short	0x0000


	//----- nvinfo : EIATTR_MAXREG_COUNT
	.align		4
        /*004c*/ 	.byte	0x03, 0x1b
        /*004e*/ 	.short	0x00ff


	//----- nvinfo : EIATTR_NUM_BARRIERS
	.align		4
        /*0050*/ 	.byte	0x02, 0x4c
        /*0052*/ 	.byte	0x01
	.zero		1


	//----- nvinfo : EIATTR_MERCURY_ISA_VERSION
	.align		4
        /*0054*/ 	.byte	0x03, 0x5f
        /*0056*/ 	.short	0x0101


	//----- nvinfo : EIATTR_VRC_CTA_INIT_COUNT
	.align		4
        /*0058*/ 	.byte	0x02, 0x4a
	.zero		1
	.zero		1


	//----- nvinfo : EIATTR_EXIT_INSTR_OFFSETS
	.align		4
        /*005c*/ 	.byte	0x04, 0x1c
        /*005e*/ 	.short	(.L_105 - .L_104)


	//   ....[0]....
.L_104:
        /*0060*/ 	.word	0x00000600


	//----- nvinfo : EIATTR_CBANK_PARAM_SIZE
	.align		4
.L_105:
        /*0064*/ 	.byte	0x03, 0x19
        /*0066*/ 	.short	0x0018


	//----- nvinfo : EIATTR_PARAM_CBANK
	.align		4
        /*0068*/ 	.byte	0x04, 0x0a
        /*006a*/ 	.short	(.L_107 - .L_106)
	.align		4
.L_106:
        /*006c*/ 	.word	index@(.nv.constant0._Z23transposeDiagonalBlocksPfS_ii)
        /*0070*/ 	.short	0x0380
        /*0072*/ 	.short	0x0018


	//----- nvinfo : EIATTR_SW_WAR
	.align		4
.L_107:
        /*0074*/ 	.byte	0x04, 0x36
        /*0076*/ 	.short	(.L_109 - .L_108)
.L_108:
        /*0078*/ 	.word	0x00000008
.L_109:


//--------------------- .nv.callgraph             --------------------------
	.section	.nv.callgraph,"",@"SHT_CUDA_CALLGRAPH"
	.align	4
	.sectionentsize	8
	.align		4
        /*0000*/ 	.word	0x00000000
	.align		4
        /*0004*/ 	.word	0xffffffff
	.align		4
        /*0008*/ 	.word	0x00000000
	.align		4
        /*000c*/ 	.word	0xfffffffe
	.align		4
        /*0010*/ 	.word	0x00000000
	.align		4
        /*0014*/ 	.word	0xfffffffd
	.align		4
        /*0018*/ 	.word	0x00000000
	.align		4
        /*001c*/ 	.word	0xfffffffc


//--------------------- .text._Z18transposeCoalescedPfS_ii --------------------------
	.section	.text._Z18transposeCoalescedPfS_ii,"ax",@progbits
	.align	128
        .global         _Z18transposeCoalescedPfS_ii
        .type           _Z18transposeCoalescedPfS_ii,@function
        .size           _Z18transposeCoalescedPfS_ii,(.L_x_7 - _Z18transposeCoalescedPfS_ii)
        .other          _Z18transposeCoalescedPfS_ii,@"STO_CUDA_ENTRY STV_DEFAULT"
_Z18transposeCoalescedPfS_ii:
.text._Z18transposeCoalescedPfS_ii:
[----:B------:R-:W-:Y:S01]  /*0000*/  LDC R1, c[0x0][0x37c] ;  /* 0x0000df00ff017b82 */ /* 0x000fe20000000800 */
[----:B------:R-:W0:Y:S01]  /*0010*/  S2R R7, SR_CTAID.X ;  /* 0x0000000000077919 */ /* 0x000e220000002500 */
[----:B------:R-:W1:Y:S06]  /*0020*/  LDCU UR4, c[0x0][0x370] ;  /* 0x00006e00ff0477ac */ /* 0x000e6c0008000800 */
[----:B------:R-:W2:Y:S01]  /*0030*/  LDC.64 R2, c[0x0][0x388] ;  /* 0x0000e200ff027b82 */ /* 0x000ea20000000a00 */
[----:B------:R-:W0:Y:S01]  /*0040*/  S2R R8, SR_TID.X ;  /* 0x0000000000087919 */ /* 0x000e220000002100 */
[----:B------:R-:W3:Y:S01]  /*0050*/  LDCU.64 UR8, c[0x0][0x358] ;  /* 0x00006b00ff0877ac */ /* 0x000ee20008000a00 */
[----:B------:R-:W4:Y:S01]  /*0060*/  S2R R11, SR_CTAID.Y ;  /* 0x00000000000b7919 */ /* 0x000f220000002600 */
[----:B------:R-:W4:Y:S01]  /*0070*/  S2R R10, SR_TID.Y ;  /* 0x00000000000a7919 */ /* 0x000f220000002200 */
[----:B-1----:R-:W-:Y:S01]  /*0080*/  USHF.L.U32 UR4, UR4, 0x5, URZ ;  /* 0x0000000504047899 */ /* 0x002fe200080006ff */
[----:B0-----:R-:W-:-:S02]  /*0090*/  LEA R0, R7, R8, 0x5 ;  /* 0x0000000807007211 */ /* 0x001fc400078e28ff */
[----:B----4-:R-:W-:-:S05]  /*00a0*/  LEA R5, R11, R10, 0x5 ;  /* 0x0000000a0b057211 */ /* 0x010fca00078e28ff */
[----:B------:R-:W-:-:S04]  /*00b0*/  IMAD R5, R5, UR4, R0 ;  /* 0x0000000405057c24 */ /* 0x000fc8000f8e0200 */
[----:B--2---:R-:W-:-:S05]  /*00c0*/  IMAD.WIDE R2, R5, 0x4, R2 ;  /* 0x0000000405027825 */ /* 0x004fca00078e0202 */
[----:B---3--:R0:W2:Y:S01]  /*00d0*/  LDG.E R0, desc[UR8][R2.64] ;  /* 0x0000000802007981 */ /* 0x0080a2000c1e1900 */
[----:B------:R-:W1:Y:S01]  /*00e0*/  S2UR UR6, SR_CgaCtaId ;  /* 0x00000000000679c3 */ /* 0x000e620000008800 */
[----:B------:R-:W-:Y:S01]  /*00f0*/  UMOV UR5, 0x400 ;  /* 0x0000040000057882 */ /* 0x000fe20000000000 */
[----:B------:R-:W-:-:S06]  /*0100*/  IMAD R7, R7, 0x20, R10 ;  /* 0x0000002007077824 */ /* 0x000fcc00078e020a */
[----:B0-----:R-:W0:Y:S01]  /*0110*/  LDC.64 R2, c[0x0][0x380] ;  /* 0x0000e000ff027b82 */ /* 0x001e220000000a00 */
[----:B-1----:R-:W-:-:S06]  /*0120*/  ULEA UR5, UR6, UR5, 0x18 ;  /* 0x0000000506057291 */ /* 0x002fcc000f8ec0ff */
[----:B------:R-:W-:Y:S02]  /*0130*/  LEA R4, R10, UR5, 0x7 ;  /* 0x000000050a047c11 */ /* 0x000fe4000f8e38ff */
[C---:B------:R-:W-:Y:S02]  /*0140*/  LEA R6, R8.reuse, UR5, 0x7 ;  /* 0x0000000508067c11 */ /* 0x040fe4000f8e38ff */
[----:B------:R-:W-:Y:S02]  /*0150*/  LEA R5, R8, R4, 0x2 ;  /* 0x0000000408057211 */ /* 0x000fe400078e10ff */
[----:B------:R-:W-:Y:S01]  /*0160*/  LEA R4, R11, R8, 0x5 ;  /* 0x000000080b047211 */ /* 0x000fe200078e28ff */
[----:B------:R-:W-:-:S04]  /*0170*/  IMAD R6, R10, 0x4, R6 ;  /* 0x000000040a067824 */ /* 0x000fc800078e0206 */
[----:B------:R-:W-:-:S04]  /*0180*/  IMAD R7, R7, UR4, R4 ;  /* 0x0000000407077c24 */ /* 0x000fc8000f8e0204 */
[----:B0-----:R-:W-:Y:S01]  /*0190*/  IMAD.WIDE R2, R7, 0x4, R2 ;  /* 0x0000000407027825 */ /* 0x001fe200078e0202 */
[----:B--2---:R-:W-:Y:S01]  /*01a0*/  STS [R5], R0 ;  /* 0x0000000005007388 */ /* 0x004fe20000000800 */
[----:B------:R-:W-:Y:S06]  /*01b0*/  BAR.SYNC.DEFER_BLOCKING 0x0 ;  /* 0x0000000000007b1d */ /* 0x000fec0000010000 */
[----:B------:R-:W0:Y:S04]  /*01c0*/  LDS R9, [R6] ;  /* 0x0000000006097984 */ /* 0x000e280000000800 */
[----:B0-----:R-:W-:Y:S01]  /*01d0*/  STG.E desc[UR8][R2.64], R9 ;  /* 0x0000000902007986 */ /* 0x001fe2000c101908 */
[----:B------:R-:W-:Y:S05]  /*01e0*/  EXIT ;  /* 0x000000000000794d */ /* 0x000fea0003800000 */
.L_x_0:
[----:B------:R-:W-:-:S00]  /*01f0*/  BRA `(.L_x_0) ;  /* 0xfffffffc00fc7947 */ /* 0x000fc0000383ffff */
[----:B------:R-:W-:-:S00]  /*0200*/  NOP ;  /* 0x0000000000007918 */ /* 0x000fc00000000000 */
[----:B------:R-:W-:-:S00]  /*0210*/  NOP ;  /* 0x0000000000007918 */ /* 0x000fc00000000000 */
[----:B------:R-:W-:-:S00]  /*0220*/  NOP ;  /* 0x0000000000007918 */ /* 0x000fc00000000000 */
[----:B------:R-:W-:-:S00]  /*0230*/  NOP ;  /* 0x0000000000007918 */ /* 0x000fc00000000000 */
[----:B------:R-:W-:-:S00]  /*0240*/  NOP ;  /* 0x0000000000007918 */ /* 0x000fc00000000000 */
[----:B------:R-:W-:-:S00]  /*0250*/  NOP ;  /* 0x0000000000007918 */ /* 0x000fc00000000000 */
[----:B------:R-:W-:-:S00]  /*0260*/  NOP ;  /* 0x0000000000007918 */ /* 0x000fc00000000000 */
[----:B------:R-:W-:-:S00]  /*0270*/  NOP ;  /* 0x0000000000007918 */ /* 0x000fc00000000000 */
.L_x_7:


//--------------------- .text._Z22transposeCoarseGrainedPfS_ii --------------------------
	.section	.text._Z22transposeCoarseGrainedPfS_ii,"ax",@progbits
	.align	128
        .global         _Z22transposeCoarseGrainedPfS_ii
        .type           _Z22transposeCoarseGrainedPfS_ii,@function
        .size           _Z22transposeCoarseGrainedPfS_ii,(.L_x_8 - _Z22transposeCoarseGrainedPfS_ii)
        .other          _Z22transposeCoarseGrainedPfS_ii,@"STO_CUDA_ENTRY STV_DEFAULT"
_Z22transposeCoarseGrainedPfS_ii:
.text._Z22transposeCoarseGrainedPfS_ii:
[----:B------:R-:W-:Y:S01]  /*0000*/  LDC R1, c[0x0][0x37c] ;  /* 0x0000df00ff017b82 */ /* 0x000fe20000000800 */
[----:B------:R-:W0:Y:S07]  /*0010*/  S2R R6, SR_CTAID.X ;  /* 0x0000000000067919 */ /* 0x000e2e0000002500 */
[----:B------:R-:W1:Y:S01]  /*0020*/  LDC.64 R2, c[0x0][0x388] ;  /* 0x0000e200ff027b82 */ /* 0x000e620000000a00 */
[----:B------:R-:W2:Y:S01]  /*0030*/  LDCU UR6, c[0x0][0x390] ;  /* 0x00007200ff0677ac */ /* 0x000ea20008000800 */
[----:B------:R-:W0:Y:S01]  /*0040*/  S2R R11, SR_TID.X ;  /* 0x00000000000b7919 */ /* 0x000e220000002100 */
[----:B------:R-:W3:Y:S01]  /*0050*/  LDCU.64 UR4, c[0x0][0x358] ;  /* 0x00006b00ff0477ac */ /* 0x000ee20008000a00 */
[----:B------:R-:W4:Y:S01]  /*0060*/  S2R R8, SR_CTAID.Y ;  /* 0x0000000000087919 */ /* 0x000f220000002600 */
[----:B------:R-:W4:Y:S01]  /*0070*/  S2R R13, SR_TID.Y ;  /* 0x00000000000d7919 */ /* 0x000f220000002200 */
[----:B0-----:R-:W-:-:S02]  /*0080*/  LEA R0, R6, R11, 0x5 ;  /* 0x0000000b06007211 */ /* 0x001fc400078e28ff */
[----:B----4-:R-:W-:-:S05]  /*0090*/  LEA R5, R8, R13, 0x5 ;  /* 0x0000000d08057211 */ /* 0x010fca00078e28ff */
[----:B--2---:R-:W-:Y:S01]  /*00a0*/  IMAD R5, R5, UR6, R0 ;  /* 0x0000000605057c24 */ /* 0x004fe2000f8e0200 */
[----:B------:R-:W-:Y:S01]  /*00b0*/  MOV R4, 0x400 ;  /* 0x0000040000047802 */ /* 0x000fe20000000f00 */
[----:B------:R-:W0:Y:S02]  /*00c0*/  LDCU UR6, c[0x0][0x394] ;  /* 0x00007280ff0677ac */ /* 0x000e240008000800 */
[----:B-1----:R-:W-:-:S05]  /*00d0*/  IMAD.WIDE R2, R5, 0x4, R2 ;  /* 0x0000000405027825 */ /* 0x002fca00078e0202 */
[----:B---3--:R1:W2:Y:S01]  /*00e0*/  LDG.E R0, desc[UR4][R2.64] ;  /* 0x0000000402007981 */ /* 0x0082a2000c1e1900 */
[----:B------:R-:W3:Y:S01]  /*00f0*/  S2R R5, SR_CgaCtaId ;  /* 0x0000000000057919 */ /* 0x000ee20000008800 */
[----:B-1----:R-:W-:Y:S02]  /*0100*/  LEA R2, R8, R11, 0x5 ;  /* 0x0000000b08027211 */ /* 0x002fe400078e28ff */
[----:B------:R-:W-:-:S05]  /*0110*/  LEA R3, R6, R13, 0x5 ;  /* 0x0000000d06037211 */ /* 0x000fca00078e28ff */
[----:B0-----:R-:W-:Y:S01]  /*0120*/  IMAD R3, R3, UR6, R2 ;  /* 0x0000000603037c24 */ /* 0x001fe2000f8e0202 */
[----:B---3--:R-:W-:-:S05]  /*0130*/  LEA R4, R5, R4, 0x18 ;  /* 0x0000000405047211 */ /* 0x008fca00078ec0ff */
[----:B------:R-:W-:-:S05]  /*0140*/  IMAD R4, R13, 0x84, R4 ;  /* 0x000000840d047824 */ /* 0x000fca00078e0204 */
[----:B------:R-:W-:Y:S02]  /*0150*/  LEA R7, R11, R4, 0x2 ;  /* 0x000000040b077211 */ /* 0x000fe400078e10ff */
[----:B------:R-:W0:Y:S02]  /*0160*/  LDC.64 R4, c[0x0][0x380] ;  /* 0x0000e000ff047b82 */ /* 0x000e240000000a00 */
[----:B0-----:R-:W-:Y:S01]  /*0170*/  IMAD.WIDE R2, R3, 0x4, R4 ;  /* 0x0000000403027825 */ /* 0x001fe200078e0204 */
[----:B--2---:R-:W-:Y:S05]  /*0180*/  STS [R7], R0 ;  /* 0x0000000007007388 */ /* 0x004fea0000000800 */
[----:B------:R-:W-:Y:S06]  /*0190*/  BAR.SYNC.DEFER_BLOCKING 0x0 ;  /* 0x0000000000007b1d */ /* 0x000fec0000010000 */
[----:B------:R-:W0:Y:S04]  /*01a0*/  LDS R9, [R7] ;  /* 0x0000000007097984 */ /* 0x000e280000000800 */
[----:B0-----:R-:W-:Y:S01]  /*01b0*/  STG.E desc[UR4][R2.64], R9 ;  /* 0x0000000902007986 */ /* 0x001fe2000c101904 */
[----:B------:R-:W-:Y:S05]  /*01c0*/  EXIT ;  /* 0x000000000000794d */ /* 0x000fea0003800000 */
.L_x_1:
        /* <DEDUP_REMOVED lines=11> */
.L_x_8:


//--------------------- .text._Z20transposeFineGrainedPfS_ii --------------------------
	.section	.text._Z20transposeFineGrainedPfS_ii,"ax",@progbits
	.align	128
        .global         _Z20transposeFineGrainedPfS_ii
        .type           _Z20transposeFineGrainedPfS_ii,@function
        .size           _Z20transposeFineGrainedPfS_ii,(.L_x_9 - _Z20transposeFineGrainedPfS_ii)
        .other          _Z20transposeFineGrainedPfS_ii,@"STO_CUDA_ENTRY STV_DEFAULT"
_Z20transposeFineGrainedPfS_ii:
.text._Z20transposeFineGrainedPfS_ii:
        /* <DEDUP_REMOVED lines=10> */
[----:B--2---:R-:W-:-:S04]  /*00a0*/  IMAD R5, R5, UR6, R0 ;  /* 0x0000000605057c24 */ /* 0x004fc8000f8e0200 */
[----:B-1----:R-:W-:-:S05]  /*00b0*/  IMAD.WIDE R2, R5, 0x4, R2 ;  /* 0x0000000405027825 */ /* 0x002fca00078e0202 */
[----:B---3--:R0:W2:Y:S01]  /*00c0*/  LDG.E R0, desc[UR4][R2.64] ;  /* 0x0000000402007981 */ /* 0x0080a2000c1e1900 */
[----:B------:R-:W-:Y:S01]  /*00d0*/  MOV R4, 0x400 ;  /* 0x0000040000047802 */ /* 0x000fe20000000f00 */
[----:B------:R-:W1:Y:S01]  /*00e0*/  S2R R7, SR_CgaCtaId ;  /* 0x0000000000077919 */ /* 0x000e620000008800 */
[----:B0-----:R-:W0:Y:S02]  /*00f0*/  LDC.64 R2, c[0x0][0x380] ;  /* 0x0000e000ff027b82 */ /* 0x001e240000000a00 */
[----:B0-----:R-:W-:Y:S01]  /*0100*/  IMAD.WIDE R2, R5, 0x4, R2 ;  /* 0x0000000405027825 */ /* 0x001fe200078e0202 */
[----:B-1----:R-:W-:-:S05]  /*0110*/  LEA R4, R7, R4, 0x18 ;  /* 0x0000000407047211 */ /* 0x002fca00078ec0ff */
[--C-:B------:R-:W-:Y:S02]  /*0120*/  IMAD R6, R11, 0x84, R4.reuse ;  /* 0x000000840b067824 */ /* 0x100fe400078e0204 */
[----:B------:R-:W-:-:S03]  /*0130*/  IMAD R4, R9, 0x84, R4 ;  /* 0x0000008409047824 */ /* 0x000fc600078e0204 */
[----:B------:R-:W-:Y:S02]  /*0140*/  LEA R7, R9, R6, 0x2 ;  /* 0x0000000609077211 */ /* 0x000fe400078e10ff */
[----:B------:R-:W-:-:S03]  /*0150*/  LEA R4, R11, R4, 0x2 ;  /* 0x000000040b047211 */ /* 0x000fc600078e10ff */
[----:B--2---:R-:W-:Y:S01]  /*0160*/  STS [R7], R0 ;  /* 0x0000000007007388 */ /* 0x004fe20000000800 */
[----:B------:R-:W-:Y:S06]  /*0170*/  BAR.SYNC.DEFER_BLOCKING 0x0 ;  /* 0x0000000000007b1d */ /* 0x000fec0000010000 */
[----:B------:R-:W0:Y:S04]  /*0180*/  LDS R9, [R4] ;  /* 0x0000000004097984 */ /* 0x000e280000000800 */
[----:B0-----:R-:W-:Y:S01]  /*0190*/  STG.E desc[UR4][R2.64], R9 ;  /* 0x0000000902007986 */ /* 0x001fe2000c101904 */
[----:B------:R-:W-:Y:S05]  /*01a0*/  EXIT ;  /* 0x000000000000794d */ /* 0x000fea0003800000 */
.L_x_2:
        /* <DEDUP_REMOVED lines=13> */
.L_x_9:


//--------------------- .text._Z24transposeNoBankConflictsPfS_ii --------------------------
	.section	.text._Z24transposeNoBankConflictsPfS_ii,"ax",@progbits
	.align	128
        .global         _Z24transposeNoBankConflictsPfS_ii
        .type           _Z24transposeNoBankConflictsPfS_ii,@function
        .size           _Z24transposeNoBankConflictsPfS_ii,(.L_x_10 - _Z24transposeNoBankConflictsPfS_ii)
        .other          _Z24transposeNoBankConflictsPfS_ii,@"STO_CUDA_ENTRY STV_DEFAULT"
_Z24transposeNoBankConflictsPfS_ii:
.text._Z24transposeNoBankConflictsPfS_ii:
        /* <DEDUP_REMOVED lines=14> */
[----:B------:R-:W-:Y:S02]  /*00e0*/  MOV R4, 0x400 ;  /* 0x0000040000047802 */ /* 0x000fe40000000f00 */
[----:B------:R-:W-:Y:S01]  /*00f0*/  LEA R7, R7, R10, 0x5 ;  /* 0x0000000a07077211 */ /* 0x000fe200078e28ff */
[----:B------:R-:W1:Y:S01]  /*0100*/  S2R R5, SR_CgaCtaId ;  /* 0x0000000000057919 */ /* 0x000e620000008800 */
[----:B0-----:R-:W0:Y:S01]  /*0110*/  LDC.64 R2, c[0x0][0x380] ;  /* 0x0000e000ff027b82 */ /* 0x001e220000000a00 */
[----:B-1----:R-:W-:-:S05]  /*0120*/  LEA R4, R5, R4, 0x18 ;  /* 0x0000000405047211 */ /* 0x002fca00078ec0ff */
[--C-:B------:R-:W-:Y:S02]  /*0130*/  IMAD R5, R10, 0x84, R4.reuse ;  /* 0x000000840a057824 */ /* 0x100fe400078e0204 */
[----:B------:R-:W-:-:S03]  /*0140*/  IMAD R4, R8, 0x84, R4 ;  /* 0x0000008408047824 */ /* 0x000fc600078e0204 */
[----:B------:R-:W-:Y:S02]  /*0150*/  LEA R5, R8, R5, 0x2 ;  /* 0x0000000508057211 */ /* 0x000fe400078e10ff */
[----:B------:R-:W-:Y:S02]  /*0160*/  LEA R6, R10, R4, 0x2 ;  /* 0x000000040a067211 */ /* 0x000fe400078e10ff */
[----:B------:R-:W-:-:S05]  /*0170*/  LEA R4, R11, R8, 0x5 ;  /* 0x000000080b047211 */ /* 0x000fca00078e28ff */
[----:B------:R-:W-:-:S04]  /*0180*/  IMAD R7, R7, UR4, R4 ;  /* 0x0000000407077c24 */ /* 0x000fc8000f8e0204 */
[----:B0-----:R-:W-:Y:S01]  /*0190*/  IMAD.WIDE R2, R7, 0x4, R2 ;  /* 0x0000000407027825 */ /* 0x001fe200078e0202 */
[----:B--2---:R-:W-:Y:S01]  /*01a0*/  STS [R5], R0 ;  /* 0x0000000005007388 */ /* 0x004fe20000000800 */
[----:B------:R-:W-:Y:S06]  /*01b0*/  BAR.SYNC.DEFER_BLOCKING 0x0 ;  /* 0x0000000000007b1d */ /* 0x000fec0000010000 */
[----:B------:R-:W0:Y:S04]  /*01c0*/  LDS R9, [R6] ;  /* 0x0000000006097984 */ /* 0x000e280000000800 */
[----:B0-----:R-:W-:Y:S01]  /*01d0*/  STG.E desc[UR6][R2.64], R9 ;  /* 0x0000000902007986 */ /* 0x001fe2000c101906 */
[----:B------:R-:W-:Y:S05]  /*01e0*/  EXIT ;  /* 0x000000000000794d */ /* 0x000fea0003800000 */
.L_x_3:
        /* <DEDUP_REMOVED lines=9> */
.L_x_10:


//--------------------- .text._Z23transposeDiagonalBlocksPfS_ii --------------------------
	.section	.text._Z23transposeDiagonalBlocksPfS_ii,"ax",@progbits
	.align	128
        .global         _Z23transposeDiagonalBlocksPfS_ii
        .type           _Z23transposeDiagonalBlocksPfS_ii,@function
        .size           _Z23transposeDiagonalBlocksPfS_ii,(.L_x_11 - _Z23transposeDiagonalBlocksPfS_ii)
        .other          _Z23transposeDiagonalBlocksPfS_ii,@"STO_CUDA_ENTRY STV_DEFAULT"
_Z23transposeDiagonalBlocksPfS_ii:
.text._Z23transposeDiagonalBlocksPfS_ii:
[----:B------:R-:W-:Y:S01]  /*0000*/  LDC R1, c[0x0][0x37c] ;  /* 0x0000df00ff017b82 */ /* 0x000fe20000000800 */
[----:B------:R-:W0:Y:S01]  /*0010*/  LDCU.64 UR8, c[0x0][0x390] ;  /* 0x00007200ff0877ac */ /* 0x000e220008000a00 */
[----:B------:R-:W1:Y:S01]  /*0020*/  LDCU.64 UR6, c[0x0][0x358] ;  /* 0x00006b00ff0677ac */ /* 0x000e620008000a00 */
[----:B0-----:R-:W-:-:S09]  /*0030*/  UISETP.NE.AND UP0, UPT, UR8, UR9, UPT ;  /* 0x000000090800728c */ /* 0x001fd2000bf05270 */
[----:B-1----:R-:W-:Y:S05]  /*0040*/  BRA.U UP0, `(.L_x_4) ;  /* 0x0000000100607547 */ /* 0x002fea000b800000 */
[----:B------:R-:W0:Y:S08]  /*0050*/  LDC R5, c[0x0][0x370] ;  /* 0x0000dc00ff057b82 */ /* 0x000e300000000800 */
[----:B------:R-:W-:Y:S08]  /*0060*/  S2UR UR5, SR_CTAID.X ;  /* 0x00000000000579c3 */ /* 0x000ff00000002500 */
[----:B------:R-:W1:Y:S01]  /*0070*/  S2UR UR4, SR_CTAID.Y ;  /* 0x00000000000479c3 */ /* 0x000e620000002600 */
[----:B0-----:R-:W0:Y:S01]  /*0080*/  I2F.U32.RP R0, R5 ;  /* 0x0000000500007306 */ /* 0x001e220000209000 */
[----:B------:R-:W-:-:S07]  /*0090*/  ISETP.NE.U32.AND P1, PT, R5, RZ, PT ;  /* 0x000000ff0500720c */ /* 0x000fce0003f25070 */
[----:B0-----:R-:W0:Y:S01]  /*00a0*/  MUFU.RCP R0, R0 ;  /* 0x0000000000007308 */ /* 0x001e220000001000 */
[----:B-1----:R-:W-:Y:S01]  /*00b0*/  UIADD3 UR4, UPT, UPT, UR5, UR4, URZ ;  /* 0x0000000405047290 */ /* 0x002fe2000fffe0ff */
[----:B0-----:R-:W-:-:S06]  /*00c0*/  IADD3 R2, PT, PT, R0, 0xffffffe, RZ ;  /* 0x0ffffffe00027810 */ /* 0x001fcc0007ffe0ff */
[----:B------:R0:W1:Y:S02]  /*00d0*/  F2I.FTZ.U32.TRUNC.NTZ R3, R2 ;  /* 0x0000000200037305 */ /* 0x000064000021f000 */
[----:B0-----:R-:W-:Y:S02]  /*00e0*/  HFMA2 R2, -RZ, RZ, 0, 0 ;  /* 0x00000000ff027431 */ /* 0x001fe400000001ff */
[----:B-1----:R-:W-:-:S04]  /*00f0*/  IMAD.MOV R4, RZ, RZ, -R3 ;  /* 0x000000ffff047224 */ /* 0x002fc800078e0a03 */
[----:B------:R-:W-:-:S04]  /*0100*/  IMAD R7, R4, R5, RZ ;  /* 0x0000000504077224 */ /* 0x000fc800078e02ff */
[----:B------:R-:W-:-:S06]  /*0110*/  IMAD.HI.U32 R3, R3, R7, R2 ;  /* 0x0000000703037227 */ /* 0x000fcc00078e0002 */
[----:B------:R-:W-:-:S04]  /*0120*/  IMAD.HI.U32 R3, R3, UR4, RZ ;  /* 0x0000000403037c27 */ /* 0x000fc8000f8e00ff */
[----:B------:R-:W-:-:S04]  /*0130*/  IMAD.MOV R0, RZ, RZ, -R3 ;  /* 0x000000ffff007224 */ /* 0x000fc800078e0a03 */
[----:B------:R-:W-:Y:S01]  /*0140*/  IMAD R2, R5, R0, UR4 ;  /* 0x0000000405027e24 */ /* 0x000fe2000f8e0200 */
[----:B------:R-:W-:-:S04]  /*0150*/  MOV R0, UR5 ;  /* 0x0000000500007c02 */ /* 0x000fc80008000f00 */
[----:B------:R-:W-:-:S13]  /*0160*/  ISETP.GE.U32.AND P0, PT, R2, R5, PT ;  /* 0x000000050200720c */ /* 0x000fda0003f06070 */
[----:B------:R-:W-:-:S04]  /*0170*/  @P0 IADD3 R2, PT, PT, R2, -R5, RZ ;  /* 0x8000000502020210 */ /* 0x000fc80007ffe0ff */
[----:B------:R-:W-:-:S13]  /*0180*/  ISETP.GE.U32.AND P0, PT, R2, R5, PT ;  /* 0x000000050200720c */ /* 0x000fda0003f06070 */
[----:B------:R-:W-:Y:S01]  /*0190*/  @P0 IMAD.IADD R2, R2, 0x1, -R5 ;  /* 0x0000000102020824 */ /* 0x000fe200078e0a05 */
[----:B------:R-:W-:-:S05]  /*01a0*/  @!P1 LOP3.LUT R2, RZ, R5, RZ, 0x33, !PT ;  /* 0x00000005ff029212 */ /* 0x000fca00078e33ff */
[----:B------:R-:W-:Y:S01]  /*01b0*/  IMAD.MOV.U32 R4, RZ, RZ, R2 ;  /* 0x000000ffff047224 */ /* 0x000fe200078e0002 */
[----:B------:R-:W-:Y:S06]  /*01c0*/  BRA `(.L_x_5) ;  /* 0x0000000000ac7947 */ /* 0x000fec0003800000 */
.L_x_4:
[----:B------:R-:W0:Y:S01]  /*01d0*/  LDC R2, c[0x0][0x370] ;  /* 0x0000dc00ff027b82 */ /* 0x000e220000000800 */
[----:B------:R-:W1:Y:S01]  /*01e0*/  S2R R9, SR_CTAID.Y ;  /* 0x0000000000097919 */ /* 0x000e620000002600 */
[----:B------:R-:W1:Y:S06]  /*01f0*/  S2R R0, SR_CTAID.X ;  /* 0x0000000000007919 */ /* 0x000e6c0000002500 */
[----:B------:R-:W2:Y:S01]  /*0200*/  LDC R8, c[0x0][0x374] ;  /* 0x0000dd00ff087b82 */ /* 0x000ea20000000800 */
[----:B0-----:R-:W0:Y:S08]  /*0210*/  I2F.U32.RP R6, R2 ;  /* 0x0000000200067306 */ /* 0x001e300000209000 */
[----:B--2---:R-:W2:Y:S01]  /*0220*/  I2F.U32.RP R3, R8 ;  /* 0x0000000800037306 */ /* 0x004ea20000209000 */
[----:B------:R-:W-:Y:S01]  /*0230*/  ISETP.NE.U32.AND P2, PT, R8, RZ, PT ;  /* 0x000000ff0800720c */ /* 0x000fe20003f45070 */
[----:B-1----:R-:W-:-:S06]  /*0240*/  IMAD R0, R9, R2, R0 ;  /* 0x0000000209007224 */ /* 0x002fcc00078e0200 */
[----:B0-----:R-:W-:Y:S08]  /*0250*/  MUFU.RCP R6, R6 ;  /* 0x0000000600067308 */ /* 0x001ff00000001000 */
[----:B--2---:R-:W0:Y:S02]  /*0260*/  MUFU.RCP R3, R3 ;  /* 0x0000000300037308 */ /* 0x004e240000001000 */
[----:B0-----:R-:W-:-:S06]  /*0270*/  IADD3 R4, PT, PT, R3, 0xffffffe, RZ ;  /* 0x0ffffffe03047810 */ /* 0x001fcc0007ffe0ff */
[----:B------:R0:W1:Y:S02]  /*0280*/  F2I.FTZ.U32.TRUNC.NTZ R5, R4 ;  /* 0x0000000400057305 */ /* 0x000064000021f000 */
[----:B0-----:R-:W-:Y:S01]  /*0290*/  MOV R4, RZ ;  /* 0x000000ff00047202 */ /* 0x001fe20000000f00 */
[----:B-1----:R-:W-:-:S04]  /*02a0*/  IMAD.MOV R7, RZ, RZ, -R5 ;  /* 0x000000ffff077224 */ /* 0x002fc800078e0a05 */
[----:B------:R-:W-:-:S04]  /*02b0*/  IMAD R7, R7, R8, RZ ;  /* 0x0000000807077224 */ /* 0x000fc800078e02ff */
[----:B------:R-:W-:Y:S01]  /*02c0*/  IMAD.HI.U32 R5, R5, R7, R4 ;  /* 0x0000000705057227 */ /* 0x000fe200078e0004 */
[----:B------:R-:W-:-:S05]  /*02d0*/  IADD3 R4, PT, PT, R6, 0xffffffe, RZ ;  /* 0x0ffffffe06047810 */ /* 0x000fca0007ffe0ff */
[----:B------:R-:W-:-:S04]  /*02e0*/  IMAD.HI.U32 R3, R5, R0, RZ ;  /* 0x0000000005037227 */ /* 0x000fc800078e00ff */
[----:B------:R-:W-:-:S04]  /*02f0*/  IMAD.MOV R5, RZ, RZ, -R3 ;  /* 0x000000ffff057224 */ /* 0x000fc800078e0a03 */
[----:B------:R-:W-:-:S05]  /*0300*/  IMAD R5, R8, R5, R0 ;  /* 0x0000000508057224 */ /* 0x000fca00078e0200 */
[----:B------:R-:W-:-:S13]  /*0310*/  ISETP.GE.U32.AND P0, PT, R5, R8, PT ;  /* 0x000000080500720c */ /* 0x000fda0003f06070 */
[----:B------:R-:W-:Y:S01]  /*0320*/  @P0 IADD3 R5, PT, PT, R5, -R8, RZ ;  /* 0x8000000805050210 */ /* 0x000fe20007ffe0ff */
[----:B------:R-:W-:-:S03]  /*0330*/  @P0 VIADD R3, R3, 0x1 ;  /* 0x0000000103030836 */ /* 0x000fc60000000000 */
[----:B------:R-:W-:Y:S02]  /*0340*/  ISETP.GE.U32.AND P1, PT, R5, R8, PT ;  /* 0x000000080500720c */ /* 0x000fe40003f26070 */
[----:B------:R0:W1:Y:S02]  /*0350*/  F2I.FTZ.U32.TRUNC.NTZ R5, R4 ;  /* 0x0000000400057305 */ /* 0x000064000021f000 */
[----:B0-----:R-:W-:-:S09]  /*0360*/  HFMA2 R4, -RZ, RZ, 0, 0 ;  /* 0x00000000ff047431 */ /* 0x001fd200000001ff */
[----:B------:R-:W-:Y:S02]  /*0370*/  @P1 IADD3 R3, PT, PT, R3, 0x1, RZ ;  /* 0x0000000103031810 */ /* 0x000fe40007ffe0ff */
[----:B------:R-:W-:Y:S02]  /*0380*/  @!P2 LOP3.LUT R3, RZ, R8, RZ, 0x33, !PT ;  /* 0x00000008ff03a212 */ /* 0x000fe400078e33ff */
[----:B-1----:R-:W-:Y:S02]  /*0390*/  IADD3 R9, PT, PT, RZ, -R5, RZ ;  /* 0x80000005ff097210 */ /* 0x002fe40007ffe0ff */
[----:B------:R-:W-:Y:S01]  /*03a0*/  ISETP.NE.U32.AND P1, PT, R2, RZ, PT ;  /* 0x000000ff0200720c */ /* 0x000fe20003f25070 */
[----:B------:R-:W-:Y:S02]  /*03b0*/  IMAD.MOV R7, RZ, RZ, -R3 ;  /* 0x000000ffff077224 */ /* 0x000fe400078e0a03 */
[----:B------:R-:W-:Y:S02]  /*03c0*/  IMAD R9, R9, R2, RZ ;  /* 0x0000000209097224 */ /* 0x000fe400078e02ff */
[----:B------:R-:W-:-:S02]  /*03d0*/  IMAD R0, R8, R7, R0 ;  /* 0x0000000708007224 */ /* 0x000fc400078e0200 */
[----:B------:R-:W-:-:S03]  /*03e0*/  IMAD.HI.U32 R4, R5, R9, R4 ;  /* 0x0000000905047227 */ /* 0x000fc600078e0004 */
[----:B------:R-:W-:-:S05]  /*03f0*/  IADD3 R3, PT, PT, R3, R0, RZ ;  /* 0x0000000003037210 */ /* 0x000fca0007ffe0ff */
[----:B------:R-:W-:-:S04]  /*0400*/  IMAD.HI.U32 R4, R4, R3, RZ ;  /* 0x0000000304047227 */ /* 0x000fc800078e00ff */
[----:B------:R-:W-:-:S04]  /*0410*/  IMAD.MOV R4, RZ, RZ, -R4 ;  /* 0x000000ffff047224 */ /* 0x000fc800078e0a04 */
[----:B------:R-:W-:-:S05]  /*0420*/  IMAD R4, R2, R4, R3 ;  /* 0x0000000402047224 */ /* 0x000fca00078e0203 */
[----:B------:R-:W-:-:S13]  /*0430*/  ISETP.GE.U32.AND P0, PT, R4, R2, PT ;  /* 0x000000020400720c */ /* 0x000fda0003f06070 */
[----:B------:R-:W-:-:S04]  /*0440*/  @P0 IADD3 R4, PT, PT, R4, -R2, RZ ;  /* 0x8000000204040210 */ /* 0x000fc80007ffe0ff */
[----:B------:R-:W-:-:S13]  /*0450*/  ISETP.GE.U32.AND P0, PT, R4, R2, PT ;  /* 0x000000020400720c */ /* 0x000fda0003f06070 */
[-C--:B------:R-:W-:Y:S02]  /*0460*/  @P0 IADD3 R4, PT, PT, R4, -R2.reuse, RZ ;  /* 0x8000000204040210 */ /* 0x080fe40007ffe0ff */
[----:B------:R-:W-:-:S07]  /*0470*/  @!P1 LOP3.LUT R4, RZ, R2, RZ, 0x33, !PT ;  /* 0x00000002ff049212 */ /* 0x000fce00078e33ff */
.L_x_5:
[----:B------:R-:W0:Y:S01]  /*0480*/  S2R R13, SR_TID.Y ;  /* 0x00000000000d7919 */ /* 0x000e220000002200 */
[----:B------:R-:W1:Y:S01]  /*0490*/  LDC.64 R2, c[0x0][0x388] ;  /* 0x0000e200ff027b82 */ /* 0x000e620000000a00 */
[----:B------:R-:W2:Y:S01]  /*04a0*/  S2R R11, SR_TID.X ;  /* 0x00000000000b7919 */ /* 0x000ea20000002100 */
[----:B0-----:R-:W-:Y:S01]  /*04b0*/  LEA R6, R0, R13, 0x5 ;  /* 0x0000000d00067211 */ /* 0x001fe200078e28ff */
[----:B--2---:R-:W-:-:S04]  /*04c0*/  IMAD R5, R4, 0x20, R11 ;  /* 0x0000002004057824 */ /* 0x004fc800078e020b */
[----:B------:R-:W-:-:S04]  /*04d0*/  IMAD R5, R6, UR8, R5 ;  /* 0x0000000806057c24 */ /* 0x000fc8000f8e0205 */
[----:B-1----:R-:W-:-:S05]  /*04e0*/  IMAD.WIDE R2, R5, 0x4, R2 ;  /* 0x0000000405027825 */ /* 0x002fca00078e0202 */
[----:B------:R0:W2:Y:S01]  /*04f0*/  LDG.E R5, desc[UR6][R2.64] ;  /* 0x0000000602057981 */ /* 0x0000a2000c1e1900 */
[----:B------:R-:W-:Y:S02]  /*0500*/  MOV R6, 0x400 ;  /* 0x0000040000067802 */ /* 0x000fe40000000f00 */
[----:B------:R-:W-:Y:S01]  /*0510*/  LEA R0, R0, R11, 0x5 ;  /* 0x0000000b00007211 */ /* 0x000fe200078e28ff */
[----:B------:R-:W1:Y:S01]  /*0520*/  S2R R7, SR_CgaCtaId ;  /* 0x0000000000077919 */ /* 0x000e620000008800 */
[----:B0-----:R-:W0:Y:S01]  /*0530*/  LDC.64 R2, c[0x0][0x380] ;  /* 0x0000e000ff027b82 */ /* 0x001e220000000a00 */
[----:B-1----:R-:W-:-:S05]  /*0540*/  LEA R6, R7, R6, 0x18 ;  /* 0x0000000607067211 */ /* 0x002fca00078ec0ff */
[--C-:B------:R-:W-:Y:S02]  /*0550*/  IMAD R7, R13, 0x84, R6.reuse ;  /* 0x000000840d077824 */ /* 0x100fe400078e0206 */
[----:B------:R-:W-:-:S03]  /*0560*/  IMAD R8, R11, 0x84, R6 ;  /* 0x000000840b087824 */ /* 0x000fc600078e0206 */
[----:B------:R-:W-:Y:S01]  /*0570*/  LEA R6, R11, R7, 0x2 ;  /* 0x000000070b067211 */ /* 0x000fe200078e10ff */
[----:B------:R-:W-:Y:S01]  /*0580*/  IMAD R8, R13, 0x4, R8 ;  /* 0x000000040d087824 */ /* 0x000fe200078e0208 */
        /* <DEDUP_REMOVED lines=8> */
.L_x_6:
        /* <DEDUP_REMOVED lines=15> */
.L_x_11:


//--------------------- .nv.shared._Z18transposeCoalescedPfS_ii --------------------------
	.section	.nv.shared._Z18transposeCoalescedPfS_ii,"aw",@nobits
	.sectionflags	@""
	.align	4
.nv.shared._Z18transposeCoalescedPfS_ii:
	.zero		5120


//--------------------- .nv.shared.reserved.0     --------------------------
	.section	.nv.shared.reserved.0,"aw",@nobits
	.weak		__nv_reservedSMEM_offset_0_alias
	.size		__nv_reservedSMEM_offset_0_alias, 0, 64
	.other		__nv_reservedSMEM_offset_0_alias,@"STO_CUDA_RESERVED_SHARED STV_DEFAULT"
__nv_reservedSMEM_offset_0_alias:
	.zero		0
	.zero		64


//--------------------- .nv.shared._Z22transposeCoarseGrainedPfS_ii --------------------------
	.section	.nv.shared._Z22transposeCoarseGrainedPfS_ii,"aw",@nobits
	.sectionflags	@""
	.align	4
.nv.shared._Z22transposeCoarseGrainedPfS_ii:
	.zero		5248


//--------------------- .nv.shared._Z20transposeFineGrainedPfS_ii --------------------------
	.section	.nv.shared._Z20transposeFineGrainedPfS_ii,"aw",@nobits
	.sectionflags	@""
	.align	4
.nv.shared._Z20transposeFineGrainedPfS_ii:
	.zero		5248


//--------------------- .nv.shared._Z24transposeNoBankConflictsPfS_ii --------------------------
	.section	.nv.shared._Z24transposeNoBankConflictsPfS_ii,"aw",@nobits
	.sectionflags	@""
	.align	4
.nv.shared._Z24transposeNoBankConflictsPfS_ii:
	.zero		5248


//--------------------- .nv.shared._Z23transposeDiagonalBlocksPfS_ii --------------------------
	.section	.nv.shared._Z23transposeDiagonalBlocksPfS_ii,"aw",@nobits
	.sectionflags	@""
	.align	4
.nv.shared._Z23transposeDiagonalBlocksPfS_ii:
	.zero		5248


//--------------------- .nv.constant0._Z18transposeCoalescedPfS_ii --------------------------
	.section	.nv.constant0._Z18transposeCoalescedPfS_ii,"a",@progbits
	.sectionflags	@""
	.align	4
.nv.constant0._Z18transposeCoalescedPfS_ii:
	.zero		920


//--------------------- .nv.constant0._Z22transposeCoarseGrainedPfS_ii --------------------------
	.section	.nv.constant0._Z22transposeCoarseGrainedPfS_ii,"a",@progbits
	.sectionflags	@""
	.align	4
.nv.constant0._Z22transposeCoarseGrainedPfS_ii:
	.zero		920


//--------------------- .nv.constant0._Z20transposeFineGrainedPfS_ii --------------------------
	.section	.nv.constant0._Z20transposeFineGrainedPfS_ii,"a",@progbits
	.sectionflags	@""
	.align	4
.nv.constant0._Z20transposeFineGrainedPfS_ii:
	.zero		920


//--------------------- .nv.constant0._Z24transposeNoBankConflictsPfS_ii --------------------------
	.section	.nv.constant0._Z24transposeNoBankConflictsPfS_ii,"a",@progbits
	.sectionflags	@""
	.align	4
.nv.constant0._Z24transposeNoBankConflictsPfS_ii:
	.zero		920


//--------------------- .nv.constant0._Z23transposeDiagonalBlocksPfS_ii --------------------------
	.section	.nv.constant0._Z23transposeDiagonalBlocksPfS_ii,"a",@progbits
	.sectionflags	@""
	.align	4
.nv.constant0._Z23transposeDiagonalBlocksPfS_ii:
	.zero		920


//--------------------- SYMBOLS --------------------------

	.type		.nv.reservedSmem.offset0,@object
	.size		.nv.reservedSmem.offset0,0x4
	.type		.nv.reservedSmem.cap,@object
	.size		.nv.reservedSmem.cap,0x4
